//
// Generated by NVIDIA NVVM Compiler
//
// Compiler Build ID: CL-36424714
// Cuda compilation tools, release 13.0, V13.0.88
// Based on NVVM 20.0.0
//

.version 9.0
.target sm_100
.address_size 64

	// .globl	_Z3addPfS_i
.global .attribute(.managed) .align 4 .b8 c[40000];

.visible .entry _Z3addPfS_i(
	.param .u64 .ptr .align 1 _Z3addPfS_i_param_0,
	.param .u64 .ptr .align 1 _Z3addPfS_i_param_1,
	.param .u32 _Z3addPfS_i_param_2
)
{
	.reg .pred 	%p<2>;
	.reg .b32 	%r<6>;
	.reg .b32 	%f<4>;
	.reg .b64 	%rd<10>;

	ld.param.u64 	%rd1, [_Z3addPfS_i_param_0];
	ld.param.u64 	%rd2, [_Z3addPfS_i_param_1];
	ld.param.u32 	%r2, [_Z3addPfS_i_param_2];
	mov.u32 	%r3, %ctaid.x;
	shl.b32 	%r4, %r3, 8;
	mov.u32 	%r5, %tid.x;
	add.s32 	%r1, %r4, %r5;
	setp.ge.s32 	%p1, %r1, %r2;
	@%p1 bra 	$L__BB0_2;
	cvta.to.global.u64 	%rd3, %rd1;
	cvta.to.global.u64 	%rd4, %rd2;
	mul.wide.s32 	%rd5, %r1, 4;
	add.s64 	%rd6, %rd3, %rd5;
	ld.global.f32 	%f1, [%rd6];
	add.s64 	%rd7, %rd4, %rd5;
	ld.global.f32 	%f2, [%rd7];
	add.f32 	%f3, %f1, %f2;
	mov.u64 	%rd8, c;
	add.s64 	%rd9, %rd8, %rd5;
	st.global.f32 	[%rd9], %f3;
$L__BB0_2:
	ret;

}


// ===== COMPILED SASS (sm_100) =====

	.target	sm_100

	.elftype	@"ET_EXEC"


//--------------------- .note.nv.tkinfo           --------------------------
	.section	.note.nv.tkinfo,"",@"SHT_NOTE"
	.sectionflags	@"SHF_NOTE_NV_TKINFO"
	.tkinfo
        /*0018*/ 	.word	0x00000002
        /*0030*/ 	.string	""
        /*0030*/ 	.string	"ptxas"
        /*0030*/ 	.string	"Cuda compilation tools, release 13.0, V13.0.88"
        /*0030*/ 	.string	"Build cuda_13.0.r13.0/compiler.36424714_0"
        /*0030*/ 	.string	"-arch sm_100 -m 64 "



//--------------------- .note.nv.cuinfo           --------------------------
	.section	.note.nv.cuinfo,"",@"SHT_NOTE"
	.sectionflags	@"SHF_NOTE_NV_CUINFO"
        /*0018*/ 	.short	0x0002
        /*001a*/ 	.short	0x0064
        /*001c*/ 	.short	0x0082
	.zero		2


//--------------------- .nv.info                  --------------------------
	.section	.nv.info,"",@"SHT_CUDA_INFO"
	.align	4


	//----- nvinfo : EIATTR_REGCOUNT
	.align		4
        /*0000*/ 	.byte	0x04, 0x2f
        /*0002*/ 	.short	(.L_2 - .L_1)
	.align		4
.L_1:
        /*0004*/ 	.word	index@(_Z3addPfS_i)
        /*0008*/ 	.word	0x0000000c


	//----- nvinfo : EIATTR_FRAME_SIZE
	.align		4
.L_2:
        /*000c*/ 	.byte	0x04, 0x11
        /*000e*/ 	.short	(.L_4 - .L_3)
	.align		4
.L_3:
        /*0010*/ 	.word	index@(_Z3addPfS_i)
        /*0014*/ 	.word	0x00000000


	//----- nvinfo : EIATTR_MIN_STACK_SIZE
	.align		4
.L_4:
        /*0018*/ 	.byte	0x04, 0x12
        /*001a*/ 	.short	(.L_6 - .L_5)
	.align		4
.L_5:
        /*001c*/ 	.word	index@(_Z3addPfS_i)
        /*0020*/ 	.word	0x00000000
.L_6:


//--------------------- .nv.compat                --------------------------
	.section	.nv.compat,"",@"SHT_CUDA_COMPAT_INFO"
	.align	4
        /*0000*/ 	.byte	0x02, 0x09, 0x00, 0x00, 0x02, 0x02, 0x01, 0x00, 0x02, 0x05, 0x05, 0x00, 0x03, 0x07, 0x01, 0x01
        /*0010*/ 	.byte	0x02, 0x03, 0x00, 0x00, 0x02, 0x06, 0x01, 0x00, 0x04, 0x0b, 0x08, 0x00, 0x09, 0x00, 0x00, 0x00
        /*0020*/ 	.byte	0x00, 0x00, 0x00, 0x00


//--------------------- .nv.info._Z3addPfS_i      --------------------------
	.section	.nv.info._Z3addPfS_i,"",@"SHT_CUDA_INFO"
	.sectionflags	@""
	.align	4


	//----- nvinfo : EIATTR_CUDA_API_VERSION
	.align		4
        /*0000*/ 	.byte	0x04, 0x37
        /*0002*/ 	.short	(.L_8 - .L_7)
.L_7:
        /*0004*/ 	.word	0x00000082


	//----- nvinfo : EIATTR_KPARAM_INFO
	.align		4
.L_8:
        /*0008*/ 	.byte	0x04, 0x17
        /*000a*/ 	.short	(.L_10 - .L_9)
.L_9:
        /*000c*/ 	.word	0x00000000
        /*0010*/ 	.short	0x0002
        /*0012*/ 	.short	0x0010
        /*0014*/ 	.byte	0x00, 0xf0, 0x11, 0x00


	//----- nvinfo : EIATTR_KPARAM_INFO
	.align		4
.L_10:
        /*0018*/ 	.byte	0x04, 0x17
        /*001a*/ 	.short	(.L_12 - .L_11)
.L_11:
        /*001c*/ 	.word	0x00000000
        /*0020*/ 	.short	0x0001
        /*0022*/ 	.short	0x0008
        /*0024*/ 	.byte	0x00, 0xf5, 0x21, 0x00


	//----- nvinfo : EIATTR_KPARAM_INFO
	.align		4
.L_12:
        /*0028*/ 	.byte	0x04, 0x17
        /*002a*/ 	.short	(.L_14 - .L_13)
.L_13:
        /*002c*/ 	.word	0x00000000
        /*0030*/ 	.short	0x0000
        /*0032*/ 	.short	0x0000
        /*0034*/ 	.byte	0x00, 0xf5, 0x21, 0x00


	//----- nvinfo : EIATTR_SPARSE_MMA_MASK
	.align		4
.L_14:
        /*0038*/ 	.byte	0x03, 0x50
        /*003a*/ 	.short	0x0000


	//----- nvinfo : EIATTR_MAXREG_COUNT
	.align		4
        /*003c*/ 	.byte	0x03, 0x1b
        /*003e*/ 	.short	0x00ff


	//----- nvinfo : EIATTR_MERCURY_ISA_VERSION
	.align		4
        /*0040*/ 	.byte	0x03, 0x5f
        /*0042*/ 	.short	0x0101


	//----- nvinfo : EIATTR_VRC_CTA_INIT_COUNT
	.align		4
        /*0044*/ 	.byte	0x02, 0x4a
	.zero		1
	.zero		1


	//----- nvinfo : EIATTR_EXIT_INSTR_OFFSETS
	.align		4
        /*0048*/ 	.byte	0x04, 0x1c
        /*004a*/ 	.short	(.L_16 - .L_15)


	//   ....[0]....
.L_15:
        /*004c*/ 	.word	0x00000060


	//   ....[1]....
        /*0050*/ 	.word	0x00000120


	//----- nvinfo : EIATTR_CBANK_PARAM_SIZE
	.align		4
.L_16:
        /*0054*/ 	.byte	0x03, 0x19
        /*0056*/ 	.short	0x0014


	//----- nvinfo : EIATTR_PARAM_CBANK
	.align		4
        /*0058*/ 	.byte	0x04, 0x0a
        /*005a*/ 	.short	(.L_18 - .L_17)
	.align		4
.L_17:
        /*005c*/ 	.word	index@(.nv.constant0._Z3addPfS_i)
        /*0060*/ 	.short	0x0380
        /*0062*/ 	.short	0x0014


	//----- nvinfo : EIATTR_SW_WAR
	.align		4
.L_18:
        /*0064*/ 	.byte	0x04, 0x36
        /*0066*/ 	.short	(.L_20 - .L_19)
.L_19:
        /*0068*/ 	.word	0x00000008
.L_20:


//--------------------- .nv.callgraph             --------------------------
	.section	.nv.callgraph,"",@"SHT_CUDA_CALLGRAPH"
	.align	4
	.sectionentsize	8
	.align		4
        /*0000*/ 	.word	0x00000000
	.align		4
        /*0004*/ 	.word	0xffffffff
	.align		4
        /*0008*/ 	.word	0x00000000
	.align		4
        /*000c*/ 	.word	0xfffffffe
	.align		4
        /*0010*/ 	.word	0x00000000
	.align		4
        /*0014*/ 	.word	0xfffffffd
	.align		4
        /*0018*/ 	.word	0x00000000
	.align		4
        /*001c*/ 	.word	0xfffffffc


//--------------------- .nv.constant4             --------------------------
	.section	.nv.constant4,"a",@progbits
	.align	8
	.align		8
.nv.constant4:
        /*0000*/ 	.dword	c


//--------------------- .text._Z3addPfS_i         --------------------------
	.section	.text._Z3addPfS_i,"ax",@progbits
	.align	128
        .global         _Z3addPfS_i
        .type           _Z3addPfS_i,@function
        .size           _Z3addPfS_i,(.L_x_1 - _Z3addPfS_i)
        .other          _Z3addPfS_i,@"STO_CUDA_ENTRY STV_DEFAULT"
_Z3addPfS_i:
.text._Z3addPfS_i:
[----:B------:R-:W-:Y:S01]  /*0000*/  LDC R1, c[0x0][0x37c] ;  /* 0x0000df00ff017b82 */ /* 0x000fe20000000800 */
[----:B------:R-:W0:Y:S01]  /*0010*/  S2R R9, SR_CTAID.X ;  /* 0x0000000000097919 */ /* 0x000e220000002500 */
[----:B------:R-:W1:Y:S01]  /*0020*/  LDCU UR4, c[0x0][0x390] ;  /* 0x00007200ff0477ac */ /* 0x000e620008000800 */
[----:B------:R-:W0:Y:S02]  /*0030*/  S2R R0, SR_TID.X ;  /* 0x0000000000007919 */ /* 0x000e240000002100 */
[----:B0-----:R-:W-:-:S04]  /*0040*/  LEA R9, R9, R0, 0x8 ;  /* 0x0000000009097211 */ /* 0x001fc800078e40ff */
[----:B-1----:R-:W-:-:S13]  /*0050*/  ISETP.GE.AND P0, PT, R9, UR4, PT ;  /* 0x0000000409007c0c */ /* 0x002fda000bf06270 */
[----:B------:R-:W-:Y:S05]  /*0060*/  @P0 EXIT ;  /* 0x000000000000094d */ /* 0x000fea0003800000 */
[----:B------:R-:W0:Y:S01]  /*0070*/  LDC.64 R2, c[0x0][0x380] ;  /* 0x0000e000ff027b82 */ /* 0x000e220000000a00 */
[----:B------:R-:W1:Y:S07]  /*0080*/  LDCU.64 UR4, c[0x0][0x358] ;  /* 0x00006b00ff0477ac */ /* 0x000e6e0008000a00 */
[----:B------:R-:W2:Y:S08]  /*0090*/  LDC.64 R4, c[0x0][0x388] ;  /* 0x0000e200ff047b82 */ /* 0x000eb00000000a00 */
[----:B------:R-:W3:Y:S01]  /*00a0*/  LDC.64 R6, c[0x4][RZ] ;  /* 0x01000000ff067b82 */ /* 0x000ee20000000a00 */
[----:B0-----:R-:W-:-:S06]  /*00b0*/  IMAD.WIDE R2, R9, 0x4, R2 ;  /* 0x0000000409027825 */ /* 0x001fcc00078e0202 */
[----:B-1----:R-:W4:Y:S01]  /*00c0*/  LDG.E R2, desc[UR4][R2.64] ;  /* 0x0000000402027981 */ /* 0x002f22000c1e1900 */
[----:B--2---:R-:W-:-:S06]  /*00d0*/  IMAD.WIDE R4, R9, 0x4, R4 ;  /* 0x0000000409047825 */ /* 0x004fcc00078e0204 */
[----:B------:R-:W4:Y:S01]  /*00e0*/  LDG.E R5, desc[UR4][R4.64] ;  /* 0x0000000404057981 */ /* 0x000f22000c1e1900 */
[----:B---3--:R-:W-:-:S04]  /*00f0*/  IMAD.WIDE R6, R9, 0x4, R6 ;  /* 0x0000000409067825 */ /* 0x008fc800078e0206 */
[----:B----4-:R-:W-:-:S05]  /*0100*/  FADD R9, R2, R5 ;  /* 0x0000000502097221 */ /* 0x010fca0000000000 */
[----:B------:R-:W-:Y:S01]  /*0110*/  STG.E desc[UR4][R6.64], R9 ;  /* 0x0000000906007986 */ /* 0x000fe2000c101904 */
[----:B------:R-:W-:Y:S05]  /*0120*/  EXIT ;  /* 0x000000000000794d */ /* 0x000fea0003800000 */
.L_x_0:
[----:B------:R-:W-:-:S00]  /*0130*/  BRA `(.L_x_0) ;  /* 0xfffffffc00fc7947 */ /* 0x000fc0000383ffff */
[----:B------:R-:W-:-:S00]  /*0140*/  NOP ;  /* 0x0000000000007918 */ /* 0x000fc00000000000 */
        /* <DEDUP_REMOVED lines=11> */
.L_x_1:


//--------------------- .nv.shared.reserved.0     --------------------------
	.section	.nv.shared.reserved.0,"aw",@nobits
	.weak		__nv_reservedSMEM_offset_0_alias
	.size		__nv_reservedSMEM_offset_0_alias, 0, 64
	.other		__nv_reservedSMEM_offset_0_alias,@"STO_CUDA_RESERVED_SHARED STV_DEFAULT"
__nv_reservedSMEM_offset_0_alias:
	.zero		0
	.zero		64


//--------------------- .nv.global                --------------------------
	.section	.nv.global,"aw",@nobits
	.align	4
.nv.global:
	.type		c,@object
	.size		c,(.L_0 - c)
	.other		c,@"STV_DEFAULT STO_CUDA_MANAGED"
c:
	.zero		40000
.L_0:


//--------------------- .nv.constant0._Z3addPfS_i --------------------------
	.section	.nv.constant0._Z3addPfS_i,"a",@progbits
	.sectionflags	@""
	.align	4
.nv.constant0._Z3addPfS_i:
	.zero		916


//--------------------- SYMBOLS --------------------------

	.type		.nv.reservedSmem.offset0,@object
	.size		.nv.reservedSmem.offset0,0x4
